	.headerflags	@"EF_CUDA_TEXMODE_UNIFIED EF_CUDA_64BIT_ADDRESS EF_CUDA_ACCELERATORS EF_CUDA_SM90 EF_CUDA_VIRTUAL_SM(EF_CUDA_SM90)"
	.elftype	@"ET_EXEC"


//--------------------- .nv.info                  --------------------------
	.section	.nv.info,"",@"SHT_CUDA_INFO"
	.align	4


	//----- nvinfo : EIATTR_REGCOUNT
	.align		4
        /*0000*/ 	.byte	0x04, 0x2f
        /*0002*/ 	.short	(.L_1 - .L_0)
	.align		4
.L_0:
        /*0004*/ 	.word	index@(triton_poi_fused_max_pool2d_with_indices_3)
        /*0008*/ 	.word	0x00000020


	//----- nvinfo : EIATTR_MIN_STACK_SIZE
	.align		4
.L_1:
        /*000c*/ 	.byte	0x04, 0x12
        /*000e*/ 	.short	(.L_3 - .L_2)
	.align		4
.L_2:
        /*0010*/ 	.word	index@(triton_poi_fused_max_pool2d_with_indices_3)
        /*0014*/ 	.word	0x00000000


	//----- nvinfo : EIATTR_FRAME_SIZE
	.align		4
.L_3:
        /*0018*/ 	.byte	0x04, 0x11
        /*001a*/ 	.short	(.L_5 - .L_4)
	.align		4
.L_4:
        /*001c*/ 	.word	index@(triton_poi_fused_max_pool2d_with_indices_3)
        /*0020*/ 	.word	0x00000000


	//----- nvinfo : EIATTR_MIN_STACK_SIZE
	.align		4
.L_5:
        /*0024*/ 	.byte	0x04, 0x12
        /*0026*/ 	.short	(.L_7 - .L_6)
	.align		4
.L_6:
        /*0028*/ 	.word	index@(triton_poi_fused_max_pool2d_with_indices_3)
        /*002c*/ 	.word	0x00000000
.L_7:


//--------------------- .nv.info.triton_poi_fused_max_pool2d_with_indices_3 --------------------------
	.section	.nv.info.triton_poi_fused_max_pool2d_with_indices_3,"",@"SHT_CUDA_INFO"
	.sectionflags	@""
	.align	4


	//----- nvinfo : EIATTR_CUDA_API_VERSION
	.align		4
        /*0000*/ 	.byte	0x04, 0x37
        /*0002*/ 	.short	(.L_9 - .L_8)
.L_8:
        /*0004*/ 	.word	0x0000007c


	//----- nvinfo : EIATTR_KPARAM_INFO
	.align		4
.L_9:
        /*0008*/ 	.byte	0x04, 0x17
        /*000a*/ 	.short	(.L_11 - .L_10)
.L_10:
        /*000c*/ 	.word	0x00000000
        /*0010*/ 	.short	0x0004
        /*0012*/ 	.short	0x001c
        /*0014*/ 	.byte	0x00, 0xf0, 0x11, 0x00


	//----- nvinfo : EIATTR_KPARAM_INFO
	.align		4
.L_11:
        /*0018*/ 	.byte	0x04, 0x17
        /*001a*/ 	.short	(.L_13 - .L_12)
.L_12:
        /*001c*/ 	.word	0x00000000
        /*0020*/ 	.short	0x0003
        /*0022*/ 	.short	0x0018
        /*0024*/ 	.byte	0x00, 0xf0, 0x11, 0x00


	//----- nvinfo : EIATTR_KPARAM_INFO
	.align		4
.L_13:
        /*0028*/ 	.byte	0x04, 0x17
        /*002a*/ 	.short	(.L_15 - .L_14)
.L_14:
        /*002c*/ 	.word	0x00000000
        /*0030*/ 	.short	0x0002
        /*0032*/ 	.short	0x0010
        /*0034*/ 	.byte	0x00, 0xf4, 0x21, 0x00


	//----- nvinfo : EIATTR_KPARAM_INFO
	.align		4
.L_15:
        /*0038*/ 	.byte	0x04, 0x17
        /*003a*/ 	.short	(.L_17 - .L_16)
.L_16:
        /*003c*/ 	.word	0x00000000
        /*0040*/ 	.short	0x0001
        /*0042*/ 	.short	0x0008
        /*0044*/ 	.byte	0x00, 0xf4, 0x21, 0x00


	//----- nvinfo : EIATTR_KPARAM_INFO
	.align		4
.L_17:
        /*0048*/ 	.byte	0x04, 0x17
        /*004a*/ 	.short	(.L_19 - .L_18)
.L_18:
        /*004c*/ 	.word	0x00000000
        /*0050*/ 	.short	0x0000
        /*0052*/ 	.short	0x0000
        /*0054*/ 	.byte	0x00, 0xf4, 0x21, 0x00


	//----- nvinfo : EIATTR_SPARSE_MMA_MASK
	.align		4
.L_19:
        /*0058*/ 	.byte	0x03, 0x50
        /*005a*/ 	.short	0x0000


	//----- nvinfo : EIATTR_MAXREG_COUNT
	.align		4
        /*005c*/ 	.byte	0x03, 0x1b
        /*005e*/ 	.short	0x00ff


	//----- nvinfo : EIATTR_EXIT_INSTR_OFFSETS
	.align		4
        /*0060*/ 	.byte	0x04, 0x1c
        /*0062*/ 	.short	(.L_21 - .L_20)


	//   ....[0]....
.L_20:
        /*0064*/ 	.word	0x00000e60


	//   ....[1]....
        /*0068*/ 	.word	0x00000e90


	//----- nvinfo : EIATTR_REQNTID
	.align		4
.L_21:
        /*006c*/ 	.byte	0x04, 0x10
        /*006e*/ 	.short	(.L_23 - .L_22)
.L_22:
        /*0070*/ 	.word	0x00000080
        /*0074*/ 	.word	0x00000001
        /*0078*/ 	.word	0x00000001


	//----- nvinfo : EIATTR_CBANK_PARAM_SIZE
	.align		4
.L_23:
        /*007c*/ 	.byte	0x03, 0x19
        /*007e*/ 	.short	0x0020


	//----- nvinfo : EIATTR_PARAM_CBANK
	.align		4
        /*0080*/ 	.byte	0x04, 0x0a
        /*0082*/ 	.short	(.L_25 - .L_24)
	.align		4
.L_24:
        /*0084*/ 	.word	index@(.nv.constant0.triton_poi_fused_max_pool2d_with_indices_3)
        /*0088*/ 	.short	0x0210
        /*008a*/ 	.short	0x0020


	//----- nvinfo : EIATTR_SW_WAR
	.align		4
.L_25:
        /*008c*/ 	.byte	0x04, 0x36
        /*008e*/ 	.short	(.L_27 - .L_26)
.L_26:
        /*0090*/ 	.word	0x00000008
.L_27:


//--------------------- .nv.callgraph             --------------------------
	.section	.nv.callgraph,"",@"SHT_CUDA_CALLGRAPH"
	.align	4
	.sectionentsize	8
	.align		4
        /*0000*/ 	.word	0x00000000
	.align		4
        /*0004*/ 	.word	0xffffffff
	.align		4
        /*0008*/ 	.word	0x00000000
	.align		4
        /*000c*/ 	.word	0xfffffffe
	.align		4
        /*0010*/ 	.word	0x00000000
	.align		4
        /*0014*/ 	.word	0xfffffffd
	.align		4
        /*0018*/ 	.word	0x00000000
	.align		4
        /*001c*/ 	.word	0xfffffffc


//--------------------- .text.triton_poi_fused_max_pool2d_with_indices_3 --------------------------
	.section	.text.triton_poi_fused_max_pool2d_with_indices_3,"ax",@progbits
	.sectionflags	@"SHF_BARRIERS=1"
	.align	128
        .global         triton_poi_fused_max_pool2d_with_indices_3
        .type           triton_poi_fused_max_pool2d_with_indices_3,@function
        .size           triton_poi_fused_max_pool2d_with_indices_3,(.L_x_1 - triton_poi_fused_max_pool2d_with_indices_3)
        .other          triton_poi_fused_max_pool2d_with_indices_3,@"STO_CUDA_ENTRY STV_DEFAULT"
triton_poi_fused_max_pool2d_with_indices_3:
.text.triton_poi_fused_max_pool2d_with_indices_3:
[----:B------:R-:W0:Y:S01]  /*0000*/  LDC R1, c[0x0][0x28] ;  /* 0x00000a00ff017b82 */ /* 0x000e220000000800 */
[----:B------:R-:W1:Y:S01]  /*0010*/  S2R R3, SR_CTAID.X ;  /* 0x0000000000037919 */ /* 0x000e620000002500 */
[----:B------:R-:W-:-:S06]  /*0020*/  IMAD.MOV.U32 R4, RZ, RZ, RZ ;  /* 0x000000ffff047224 */ /* 0x000fcc00078e00ff */
[----:B------:R-:W2:Y:S01]  /*0030*/  LDC.64 R14, c[0x0][0x210] ;  /* 0x00008400ff0e7b82 */ /* 0x000ea20000000a00 */
[----:B------:R-:W-:Y:S01]  /*0040*/  CS2R R24, SRZ ;  /* 0x0000000000187805 */ /* 0x000fe2000001ff00 */
[----:B------:R-:W3:Y:S01]  /*0050*/  S2R R8, SR_TID.X ;  /* 0x0000000000087919 */ /* 0x000ee20000002100 */
[----:B------:R-:W-:Y:S01]  /*0060*/  ULDC.64 UR6, c[0x0][0x208] ;  /* 0x0000820000067ab9 */ /* 0x000fe20000000a00 */
[----:B------:R-:W-:Y:S01]  /*0070*/  IMAD.MOV.U32 R11, RZ, RZ, 0xe1 ;  /* 0x000000e1ff0b7424 */ /* 0x000fe200078e00ff */
[----:B------:R-:W4:Y:S01]  /*0080*/  S2R R6, SR_CTAID.Y ;  /* 0x0000000000067919 */ /* 0x000f220000002600 */
[----:B------:R-:W-:Y:S01]  /*0090*/  IMAD.MOV.U32 R12, RZ, RZ, RZ ;  /* 0x000000ffff0c7224 */ /* 0x000fe200078e00ff */
[----:B------:R-:W-:Y:S01]  /*00a0*/  CS2R R22, SRZ ;  /* 0x0000000000167805 */ /* 0x000fe2000001ff00 */
[----:B------:R-:W5:Y:S01]  /*00b0*/  S2UR UR5, SR_CgaCtaId ;  /* 0x00000000000579c3 */ /* 0x000f620000008800 */
[----:B------:R-:W-:Y:S01]  /*00c0*/  UMOV UR4, 0x400 ;  /* 0x0000040000047882 */ /* 0x000fe20000000000 */
[----:B------:R-:W-:Y:S01]  /*00d0*/  ULDC.64 UR8, c[0x0][0x220] ;  /* 0x0000880000087ab9 */ /* 0x000fe20000000a00 */
[----:B-1----:R-:W-:Y:S01]  /*00e0*/  IMAD.SHL.U32 R3, R3, 0x40, RZ ;  /* 0x0000004003037824 */ /* 0x002fe200078e00ff */
[----:B---3--:R-:W-:-:S04]  /*00f0*/  SHF.R.U32.HI R2, RZ, 0x6, R8 ;  /* 0x00000006ff027819 */ /* 0x008fc80000011608 */
[----:B------:R-:W-:Y:S01]  /*0100*/  LOP3.LUT R5, R3, 0x3f, R8, 0xf8, !PT ;  /* 0x0000003f03057812 */ /* 0x000fe200078ef808 */
[----:B----4-:R-:W-:-:S03]  /*0110*/  IMAD.SHL.U32 R6, R6, 0x4, RZ ;  /* 0x0000000406067824 */ /* 0x010fc600078e00ff */
[C---:B------:R-:W-:Y:S01]  /*0120*/  ISETP.GE.AND P0, PT, R5.reuse, 0x31, PT ;  /* 0x000000310500780c */ /* 0x040fe20003f06270 */
[----:B------:R-:W-:-:S05]  /*0130*/  IMAD.HI R0, R5, -0x6db6db6d, R4 ;  /* 0x9249249305007827 */ /* 0x000fca00078e0204 */
[----:B------:R-:W-:-:S04]  /*0140*/  SHF.R.U32.HI R7, RZ, 0x1f, R0 ;  /* 0x0000001fff077819 */ /* 0x000fc80000011600 */
[----:B------:R-:W-:-:S05]  /*0150*/  LEA.HI.SX32 R7, R0, R7, 0x1e ;  /* 0x0000000700077211 */ /* 0x000fca00078ff2ff */
[----:B------:R-:W-:-:S04]  /*0160*/  IMAD R0, R7, -0x7, R5 ;  /* 0xfffffff907007824 */ /* 0x000fc800078e0205 */
[----:B------:R-:W-:Y:S01]  /*0170*/  IMAD R0, R7, 0xf, R0 ;  /* 0x0000000f07007824 */ /* 0x000fe200078e0200 */
[----:B------:R-:W-:Y:S01]  /*0180*/  SGXT.U32 R7, R2, 0x1 ;  /* 0x000000010207781a */ /* 0x000fe20000000000 */
[----:B------:R-:W-:Y:S02]  /*0190*/  IMAD.MOV.U32 R2, RZ, RZ, RZ ;  /* 0x000000ffff027224 */ /* 0x000fe400078e00ff */
[----:B------:R-:W-:Y:S01]  /*01a0*/  IMAD.SHL.U32 R19, R0, 0x2, RZ ;  /* 0x0000000200137824 */ /* 0x000fe200078e00ff */
[----:B------:R-:W-:Y:S02]  /*01b0*/  LOP3.LUT R18, R6, R7, RZ, 0xfc, !PT ;  /* 0x0000000706127212 */ /* 0x000fe400078efcff */
[----:B------:R-:W-:Y:S01]  /*01c0*/  LOP3.LUT R7, R6, 0x2, R7, 0xfe, !PT ;  /* 0x0000000206077812 */ /* 0x000fe200078efe07 */
[----:B------:R-:W-:Y:S01]  /*01d0*/  VIADD R9, R19, 0x1 ;  /* 0x0000000113097836 */ /* 0x000fe20000000000 */
[C---:B------:R-:W-:Y:S01]  /*01e0*/  ISETP.LT.AND P1, PT, R18.reuse, 0xc0, !P0 ;  /* 0x000000c01200780c */ /* 0x040fe20004721270 */
[C---:B------:R-:W-:Y:S01]  /*01f0*/  IMAD R5, R18.reuse, 0xe1, R19 ;  /* 0x000000e112057824 */ /* 0x040fe200078e0213 */
[----:B------:R-:W-:Y:S01]  /*0200*/  ISETP.LT.AND P0, PT, R7, 0xc0, !P0 ;  /* 0x000000c00700780c */ /* 0x000fe20004701270 */
[----:B------:R-:W-:-:S02]  /*0210*/  IMAD R17, R18, 0xe1, R9 ;  /* 0x000000e112117824 */ /* 0x000fc400078e0209 */
[----:B------:R-:W-:Y:S02]  /*0220*/  VIADD R0, R19, 0x2 ;  /* 0x0000000213007836 */ /* 0x000fe40000000000 */
[----:B--2---:R-:W-:-:S04]  /*0230*/  IMAD.WIDE R4, R5, 0x4, R14 ;  /* 0x0000000405047825 */ /* 0x004fc800078e020e */
[----:B------:R-:W-:Y:S02]  /*0240*/  IMAD.WIDE R16, R17, 0x4, R14 ;  /* 0x0000000411107825 */ /* 0x000fe400078e020e */
[----:B------:R-:W2:Y:S02]  /*0250*/  @P1 LDG.E.EL R2, desc[UR6][R4.64] ;  /* 0x0000000604021981 */ /* 0x000ea4000c2e1900 */
[C---:B------:R-:W-:Y:S02]  /*0260*/  IMAD R21, R18.reuse, 0xe1, R0 ;  /* 0x000000e112157824 */ /* 0x040fe400078e0200 */
[----:B------:R1:W2:Y:S01]  /*0270*/  @P1 LDG.E.EL R25, desc[UR6][R16.64] ;  /* 0x0000000610191981 */ /* 0x0002a2000c2e1900 */
[----:B------:R-:W-:Y:S02]  /*0280*/  IMAD R26, R18, R11, 0x1c2 ;  /* 0x000001c2121a7424 */ /* 0x000fe400078e020b */
[----:B------:R-:W-:-:S04]  /*0290*/  IMAD.WIDE R20, R21, 0x4, R14 ;  /* 0x0000000415147825 */ /* 0x000fc800078e020e */
[C---:B------:R-:W-:Y:S01]  /*02a0*/  VIADD R27, R19.reuse, 0xf ;  /* 0x0000000f131b7836 */ /* 0x040fe20000000000 */
[----:B------:R3:W4:Y:S01]  /*02b0*/  @P1 LDG.E.EL R12, desc[UR6][R20.64] ;  /* 0x00000006140c1981 */ /* 0x000722000c2e1900 */
[----:B------:R-:W-:Y:S02]  /*02c0*/  IMAD.IADD R29, R26, 0x1, R9 ;  /* 0x000000011a1d7824 */ /* 0x000fe400078e0209 */
[----:B------:R-:W-:Y:S02]  /*02d0*/  IMAD R9, R18, 0xe1, R27 ;  /* 0x000000e112097824 */ /* 0x000fe400078e021b */
[C---:B------:R-:W-:Y:S02]  /*02e0*/  IMAD.IADD R7, R19.reuse, 0x1, R26 ;  /* 0x0000000113077824 */ /* 0x040fe400078e021a */
[----:B------:R-:W-:Y:S02]  /*02f0*/  VIADD R13, R19, 0x10 ;  /* 0x00000010130d7836 */ /* 0x000fe40000000000 */
[----:B-1----:R-:W-:Y:S01]  /*0300*/  IMAD.WIDE R16, R9, 0x4, R14 ;  /* 0x0000000409107825 */ /* 0x002fe200078e020e */
[----:B------:R-:W-:-:S03]  /*0310*/  CS2R R10, SRZ ;  /* 0x00000000000a7805 */ /* 0x000fc6000001ff00 */
[--C-:B------:R-:W-:Y:S01]  /*0320*/  IMAD.WIDE R4, R7, 0x4, R14.reuse ;  /* 0x0000000407047825 */ /* 0x100fe200078e020e */
[----:B------:R-:W5:Y:S03]  /*0330*/  @P1 LDG.E.EL R23, desc[UR6][R16.64] ;  /* 0x0000000610171981 */ /* 0x000f66000c2e1900 */
[----:B------:R-:W-:Y:S01]  /*0340*/  IMAD.WIDE R28, R29, 0x4, R14 ;  /* 0x000000041d1c7825 */ /* 0x000fe200078e020e */
[----:B------:R1:W5:Y:S03]  /*0350*/  @P0 LDG.E.EL R24, desc[UR6][R4.64] ;  /* 0x0000000604180981 */ /* 0x000366000c2e1900 */
[----:B---3--:R-:W-:Y:S01]  /*0360*/  IMAD R21, R18, 0xe1, R13 ;  /* 0x000000e112157824 */ /* 0x008fe200078e020d */
[----:B------:R3:W5:Y:S01]  /*0370*/  @P0 LDG.E.EL R11, desc[UR6][R28.64] ;  /* 0x000000061c0b0981 */ /* 0x000762000c2e1900 */
[----:B------:R-:W-:-:S02]  /*0380*/  IMAD.MOV.U32 R7, RZ, RZ, RZ ;  /* 0x000000ffff077224 */ /* 0x000fc400078e00ff */
[----:B------:R-:W-:Y:S02]  /*0390*/  VIADD R9, R19, 0x11 ;  /* 0x0000001113097836 */ /* 0x000fe40000000000 */
[----:B01----:R-:W-:-:S04]  /*03a0*/  IMAD.WIDE R4, R21, 0x4, R14 ;  /* 0x0000000415047825 */ /* 0x003fc800078e020e */
[----:B------:R-:W-:Y:S01]  /*03b0*/  IMAD R21, R18, 0xe1, R9 ;  /* 0x000000e112157824 */ /* 0x000fe200078e0209 */
[----:B------:R0:W5:Y:S03]  /*03c0*/  @P1 LDG.E.EL R7, desc[UR6][R4.64] ;  /* 0x0000000604071981 */ /* 0x000166000c2e1900 */
[----:B------:R-:W-:-:S05]  /*03d0*/  IMAD.WIDE R20, R21, 0x4, R14 ;  /* 0x0000000415147825 */ /* 0x000fca00078e020e */
[----:B------:R1:W5:Y:S01]  /*03e0*/  @P1 LDG.E.EL R22, desc[UR6][R20.64] ;  /* 0x0000000614161981 */ /* 0x000362000c2e1900 */
[----:B---3--:R-:W-:-:S04]  /*03f0*/  IMAD.IADD R29, R26, 0x1, R0 ;  /* 0x000000011a1d7824 */ /* 0x008fc800078e0200 */
[----:B------:R-:W-:-:S05]  /*0400*/  IMAD.WIDE R16, R29, 0x4, R14 ;  /* 0x000000041d107825 */ /* 0x000fca00078e020e */
[----:B------:R3:W5:Y:S01]  /*0410*/  @P0 LDG.E.EL R10, desc[UR6][R16.64] ;  /* 0x00000006100a0981 */ /* 0x000762000c2e1900 */
[----:B------:R-:W-:Y:S02]  /*0420*/  IMAD.IADD R29, R26, 0x1, R27 ;  /* 0x000000011a1d7824 */ /* 0x000fe400078e021b */
[----:B0-----:R-:W-:Y:S02]  /*0430*/  IMAD.MOV.U32 R5, RZ, RZ, RZ ;  /* 0x000000ffff057224 */ /* 0x001fe400078e00ff */
[----:B------:R-:W-:-:S05]  /*0440*/  IMAD.WIDE R28, R29, 0x4, R14 ;  /* 0x000000041d1c7825 */ /* 0x000fca00078e020e */
[----:B------:R-:W5:Y:S01]  /*0450*/  @P0 LDG.E.EL R5, desc[UR6][R28.64] ;  /* 0x000000061c050981 */ /* 0x000f62000c2e1900 */
[----:B------:R-:W-:Y:S02]  /*0460*/  IMAD.IADD R13, R26, 0x1, R13 ;  /* 0x000000011a0d7824 */ /* 0x000fe400078e020d */
[----:B------:R-:W-:Y:S02]  /*0470*/  IMAD.MOV.U32 R4, RZ, RZ, RZ ;  /* 0x000000ffff047224 */ /* 0x000fe400078e00ff */
[----:B-1----:R-:W-:-:S05]  /*0480*/  IMAD.WIDE R20, R13, 0x4, R14 ;  /* 0x000000040d147825 */ /* 0x002fca00078e020e */
[----:B------:R0:W5:Y:S01]  /*0490*/  @P0 LDG.E.EL R4, desc[UR6][R20.64] ;  /* 0x0000000614040981 */ /* 0x000162000c2e1900 */
[----:B------:R-:W-:Y:S02]  /*04a0*/  IMAD.IADD R13, R26, 0x1, R9 ;  /* 0x000000011a0d7824 */ /* 0x000fe400078e0209 */
[----:B------:R-:W-:Y:S02]  /*04b0*/  IMAD.MOV.U32 R9, RZ, RZ, RZ ;  /* 0x000000ffff097224 */ /* 0x000fe400078e00ff */
[----:B---3--:R-:W-:-:S05]  /*04c0*/  IMAD.WIDE R16, R13, 0x4, R14 ;  /* 0x000000040d107825 */ /* 0x008fca00078e020e */
[----:B------:R1:W3:Y:S01]  /*04d0*/  @P0 LDG.E.EL R9, desc[UR6][R16.64] ;  /* 0x0000000610090981 */ /* 0x0002e2000c2e1900 */
[----:B0-----:R-:W-:-:S04]  /*04e0*/  VIADD R21, R19, 0x1e ;  /* 0x0000001e13157836 */ /* 0x001fc80000000000 */
[----:B------:R-:W-:Y:S02]  /*04f0*/  IMAD R27, R18, 0xe1, R21 ;  /* 0x000000e1121b7824 */ /* 0x000fe400078e0215 */
[----:B------:R-:W-:Y:S02]  /*0500*/  IMAD.MOV.U32 R13, RZ, RZ, RZ ;  /* 0x000000ffff0d7224 */ /* 0x000fe400078e00ff */
[----:B------:R-:W-:Y:S02]  /*0510*/  VIADD R29, R19, 0x1f ;  /* 0x0000001f131d7836 */ /* 0x000fe40000000000 */
[----:B-1----:R-:W-:-:S04]  /*0520*/  IMAD.WIDE R16, R27, 0x4, R14 ;  /* 0x000000041b107825 */ /* 0x002fc800078e020e */
[----:B------:R-:W-:Y:S01]  /*0530*/  IMAD R27, R18, 0xe1, R29 ;  /* 0x000000e1121b7824 */ /* 0x000fe200078e021d */
[----:B------:R0:W3:Y:S01]  /*0540*/  @P1 LDG.E.EL R13, desc[UR6][R16.64] ;  /* 0x00000006100d1981 */ /* 0x0000e2000c2e1900 */
[----:B------:R-:W-:Y:S02]  /*0550*/  IMAD.MOV.U32 R0, RZ, RZ, RZ ;  /* 0x000000ffff007224 */ /* 0x000fe400078e00ff */
[----:B------:R-:W-:Y:S02]  /*0560*/  VIADD R28, R19, 0x20 ;  /* 0x00000020131c7836 */ /* 0x000fe40000000000 */
[----:B0-----:R-:W-:-:S05]  /*0570*/  IMAD.WIDE R16, R27, 0x4, R14 ;  /* 0x000000041b107825 */ /* 0x001fca00078e020e */
[----:B------:R-:W3:Y:S01]  /*0580*/  @P1 LDG.E.EL R0, desc[UR6][R16.64] ;  /* 0x0000000610001981 */ /* 0x000ee2000c2e1900 */
[----:B------:R-:W-:Y:S02]  /*0590*/  IMAD R19, R18, 0xe1, R28 ;  /* 0x000000e112137824 */ /* 0x000fe400078e021c */
[----:B------:R-:W-:Y:S02]  /*05a0*/  IMAD.MOV.U32 R27, RZ, RZ, RZ ;  /* 0x000000ffff1b7224 */ /* 0x000fe400078e00ff */
[----:B------:R-:W-:-:S05]  /*05b0*/  IMAD.WIDE R18, R19, 0x4, R14 ;  /* 0x0000000413127825 */ /* 0x000fca00078e020e */
[----:B------:R0:W3:Y:S01]  /*05c0*/  @P1 LDG.E.EL R27, desc[UR6][R18.64] ;  /* 0x00000006121b1981 */ /* 0x0000e2000c2e1900 */
[----:B------:R-:W-:-:S04]  /*05d0*/  IMAD.IADD R21, R26, 0x1, R21 ;  /* 0x000000011a157824 */ /* 0x000fc800078e0215 */
[----:B------:R-:W-:-:S04]  /*05e0*/  IMAD.WIDE R20, R21, 0x4, R14 ;  /* 0x0000000415147825 */ /* 0x000fc800078e020e */
[----:B0-----:R-:W-:-:S06]  /*05f0*/  IMAD.MOV.U32 R18, RZ, RZ, RZ ;  /* 0x000000ffff127224 */ /* 0x001fcc00078e00ff */
[----:B------:R-:W3:Y:S01]  /*0600*/  @P0 LDG.E.EL R18, desc[UR6][R20.64] ;  /* 0x0000000614120981 */ /* 0x000ee2000c2e1900 */
[----:B------:R-:W-:Y:S02]  /*0610*/  IMAD.IADD R17, R26, 0x1, R29 ;  /* 0x000000011a117824 */ /* 0x000fe400078e021d */
[----:B------:R-:W-:Y:S02]  /*0620*/  IMAD.MOV.U32 R29, RZ, RZ, RZ ;  /* 0x000000ffff1d7224 */ /* 0x000fe400078e00ff */
[----:B------:R-:W-:-:S05]  /*0630*/  IMAD.WIDE R16, R17, 0x4, R14 ;  /* 0x0000000411107825 */ /* 0x000fca00078e020e */
[----:B------:R-:W3:Y:S01]  /*0640*/  @P0 LDG.E.EL R29, desc[UR6][R16.64] ;  /* 0x00000006101d0981 */ /* 0x000ee2000c2e1900 */
[----:B------:R-:W-:-:S04]  /*0650*/  IMAD.IADD R26, R26, 0x1, R28 ;  /* 0x000000011a1a7824 */ /* 0x000fc800078e021c */
[----:B------:R-:W-:-:S04]  /*0660*/  IMAD.WIDE R14, R26, 0x4, R14 ;  /* 0x000000041a0e7825 */ /* 0x000fc800078e020e */
[----:B------:R-:W-:-:S06]  /*0670*/  IMAD.MOV.U32 R26, RZ, RZ, RZ ;  /* 0x000000ffff1a7224 */ /* 0x000fcc00078e00ff */
[----:B------:R0:W3:Y:S01]  /*0680*/  @P0 LDG.E.EL R26, desc[UR6][R14.64] ;  /* 0x000000060e1a0981 */ /* 0x0000e2000c2e1900 */
[C---:B--2---:R-:W-:Y:S02]  /*0690*/  FSETP.GT.AND P6, PT, R25.reuse, R2, PT ;  /* 0x000000021900720b */ /* 0x044fe40003fc4000 */
[----:B------:R-:W-:Y:S02]  /*06a0*/  FSETP.NAN.AND P0, PT, R25, R25, PT ;  /* 0x000000191900720b */ /* 0x000fe40003f08000 */
[----:B----4-:R-:W-:-:S09]  /*06b0*/  FSETP.NAN.AND P1, PT, R12, R12, PT ;  /* 0x0000000c0c00720b */ /* 0x010fd20003f28000 */
[----:B------:R-:W-:-:S04]  /*06c0*/  @!P6 FSEL R25, R25, R2, P0 ;  /* 0x000000021919e208 */ /* 0x000fc80000000000 */
[----:B------:R-:W-:Y:S02]  /*06d0*/  FSETP.GEU.AND P4, PT, R25, R12, PT ;  /* 0x0000000c1900720b */ /* 0x000fe40003f8e000 */
[----:B-----5:R-:W-:Y:S02]  /*06e0*/  FSETP.NAN.AND P0, PT, R23, R23, PT ;  /* 0x000000171700720b */ /* 0x020fe40003f08000 */
[----:B------:R-:W-:Y:S02]  /*06f0*/  @!P1 FSEL R12, R12, R25, !P4 ;  /* 0x000000190c0c9208 */ /* 0x000fe40006000000 */
[C---:B------:R-:W-:Y:S02]  /*0700*/  FSETP.GT.AND P5, PT, R11.reuse, R24, PT ;  /* 0x000000180b00720b */ /* 0x040fe40003fa4000 */
[----:B------:R-:W-:Y:S02]  /*0710*/  FSETP.GEU.AND P3, PT, R12, R23, PT ;  /* 0x000000170c00720b */ /* 0x000fe40003f6e000 */
[----:B------:R-:W-:-:S05]  /*0720*/  FSETP.NAN.AND P2, PT, R11, R11, PT ;  /* 0x0000000b0b00720b */ /* 0x000fca0003f48000 */
[----:B------:R-:W-:Y:S02]  /*0730*/  @!P0 FSEL R23, R23, R12, !P3 ;  /* 0x0000000c17178208 */ /* 0x000fe40005800000 */
[-C--:B------:R-:W-:Y:S02]  /*0740*/  FSETP.NAN.AND P1, PT, R7, R7.reuse, PT ;  /* 0x000000070700720b */ /* 0x080fe40003f28000 */
[----:B------:R-:W-:Y:S02]  /*0750*/  @!P5 FSEL R11, R11, R24, P2 ;  /* 0x000000180b0bd208 */ /* 0x000fe40001000000 */
[----:B------:R-:W-:Y:S02]  /*0760*/  FSETP.GEU.AND P2, PT, R23, R7, PT ;  /* 0x000000071700720b */ /* 0x000fe40003f4e000 */
[----:B------:R-:W-:Y:S02]  /*0770*/  FSETP.NAN.AND P0, PT, R22, R22, PT ;  /* 0x000000161600720b */ /* 0x000fe40003f08000 */
[----:B0-----:R-:W-:-:S05]  /*0780*/  P2R R14, PR, RZ, 0x10 ;  /* 0x00000010ff0e7803 */ /* 0x001fca0000000000 */
[----:B------:R-:W-:-:S04]  /*0790*/  @!P1 FSEL R7, R7, R23, !P2 ;  /* 0x0000001707079208 */ /* 0x000fc80005000000 */
[----:B------:R-:W-:-:S04]  /*07a0*/  FSETP.GEU.AND P4, PT, R7, R22, PT ;  /* 0x000000160700720b */ /* 0x000fc80003f8e000 */
[----:B------:R-:W-:Y:S02]  /*07b0*/  @!P0 FSEL R22, R22, R7, !P4 ;  /* 0x0000000716168208 */ /* 0x000fe40006000000 */
[-C--:B------:R-:W-:Y:S02]  /*07c0*/  FSETP.NAN.AND P0, PT, R10, R10.reuse, PT ;  /* 0x0000000a0a00720b */ /* 0x080fe40003f08000 */
[----:B------:R-:W-:-:S11]  /*07d0*/  FSETP.GEU.AND P1, PT, R11, R10, PT ;  /* 0x0000000a0b00720b */ /* 0x000fd60003f2e000 */
[----:B------:R-:W-:Y:S02]  /*07e0*/  @!P0 FSEL R10, R10, R11, !P1 ;  /* 0x0000000b0a0a8208 */ /* 0x000fe40004800000 */
[-C--:B------:R-:W-:Y:S02]  /*07f0*/  FSETP.NAN.AND P0, PT, R5, R5.reuse, PT ;  /* 0x000000050500720b */ /* 0x080fe40003f08000 */
[----:B------:R-:W-:Y:S02]  /*0800*/  P2R R7, PR, RZ, 0x2 ;  /* 0x00000002ff077803 */ /* 0x000fe40000000000 */
[----:B------:R-:W-:-:S09]  /*0810*/  FSETP.GEU.AND P1, PT, R10, R5, PT ;  /* 0x000000050a00720b */ /* 0x000fd20003f2e000 */
[----:B------:R-:W-:Y:S02]  /*0820*/  @!P0 FSEL R5, R5, R10, !P1 ;  /* 0x0000000a05058208 */ /* 0x000fe40004800000 */
[-C--:B------:R-:W-:Y:S02]  /*0830*/  FSETP.NAN.AND P0, PT, R4, R4.reuse, PT ;  /* 0x000000040400720b */ /* 0x080fe40003f08000 */
[----:B------:R-:W-:Y:S02]  /*0840*/  P2R R11, PR, RZ, 0x2 ;  /* 0x00000002ff0b7803 */ /* 0x000fe40000000000 */
[----:B------:R-:W-:-:S09]  /*0850*/  FSETP.GEU.AND P1, PT, R5, R4, PT ;  /* 0x000000040500720b */ /* 0x000fd20003f2e000 */
[----:B------:R-:W-:Y:S02]  /*0860*/  @!P0 FSEL R4, R4, R5, !P1 ;  /* 0x0000000504048208 */ /* 0x000fe40004800000 */
[-C--:B---3--:R-:W-:Y:S02]  /*0870*/  FSETP.NAN.AND P0, PT, R9, R9.reuse, PT ;  /* 0x000000090900720b */ /* 0x088fe40003f08000 */
[----:B------:R-:W-:Y:S02]  /*0880*/  P2R R2, PR, RZ, 0x2 ;  /* 0x00000002ff027803 */ /* 0x000fe40000000000 */
[----:B------:R-:W-:-:S09]  /*0890*/  FSETP.GEU.AND P1, PT, R4, R9, PT ;  /* 0x000000090400720b */ /* 0x000fd20003f2e000 */
[----:B------:R-:W-:Y:S02]  /*08a0*/  @!P0 FSEL R9, R9, R4, !P1 ;  /* 0x0000000409098208 */ /* 0x000fe40004800000 */
[-C--:B------:R-:W-:Y:S02]  /*08b0*/  FSETP.NAN.AND P0, PT, R13, R13.reuse, PT ;  /* 0x0000000d0d00720b */ /* 0x080fe40003f08000 */
[----:B------:R-:W-:Y:S02]  /*08c0*/  P2R R12, PR, RZ, 0x10 ;  /* 0x00000010ff0c7803 */ /* 0x000fe40000000000 */
[----:B------:R-:W-:Y:S02]  /*08d0*/  P2R R5, PR, RZ, 0x2 ;  /* 0x00000002ff057803 */ /* 0x000fe40000000000 */
[----:B------:R-:W-:Y:S02]  /*08e0*/  FSETP.NAN.AND P4, PT, R0, R0, PT ;  /* 0x000000000000720b */ /* 0x000fe40003f88000 */
[----:B------:R-:W-:-:S05]  /*08f0*/  FSETP.GEU.AND P1, PT, R22, R13, PT ;  /* 0x0000000d1600720b */ /* 0x000fca0003f2e000 */
[----:B------:R-:W-:-:S04]  /*0900*/  @!P0 FSEL R13, R13, R22, !P1 ;  /* 0x000000160d0d8208 */ /* 0x000fc80004800000 */
[----:B------:R-:W-:-:S04]  /*0910*/  FSETP.GEU.AND P0, PT, R13, R0, PT ;  /* 0x000000000d00720b */ /* 0x000fc80003f0e000 */
[----:B------:R-:W-:Y:S02]  /*0920*/  @!P4 FSEL R0, R0, R13, !P0 ;  /* 0x0000000d0000c208 */ /* 0x000fe40004000000 */
[-C--:B------:R-:W-:Y:S02]  /*0930*/  FSETP.NAN.AND P4, PT, R27, R27.reuse, PT ;  /* 0x0000001b1b00720b */ /* 0x080fe40003f88000 */
[----:B------:R-:W-:Y:S02]  /*0940*/  P2R R4, PR, RZ, 0x2 ;  /* 0x00000002ff047803 */ /* 0x000fe40000000000 */
[----:B------:R-:W-:Y:S02]  /*0950*/  ISETP.NE.AND P1, PT, R2, RZ, PT ;  /* 0x000000ff0200720c */ /* 0x000fe40003f25270 */
[----:B------:R-:W-:Y:S02]  /*0960*/  SEL R2, RZ, 0x1, !P6 ;  /* 0x00000001ff027807 */ /* 0x000fe40007000000 */
[----:B------:R-:W-:-:S05]  /*0970*/  FSETP.GEU.AND P6, PT, R0, R27, PT ;  /* 0x0000001b0000720b */ /* 0x000fca0003fce000 */
[----:B------:R-:W-:Y:S02]  /*0980*/  @!P4 SEL R27, R27, R0, !P6 ;  /* 0x000000001b1bc207 */ /* 0x000fe40007000000 */
[----:B------:R-:W-:-:S04]  /*0990*/  ISETP.NE.AND P4, PT, R14, RZ, PT ;  /* 0x000000ff0e00720c */ /* 0x000fc80003f85270 */
[----:B------:R-:W-:Y:S02]  /*09a0*/  SEL R2, R2, 0x2, P4 ;  /* 0x0000000202027807 */ /* 0x000fe40002000000 */
[-C--:B------:R-:W-:Y:S02]  /*09b0*/  FSETP.NAN.AND P4, PT, R18, R18.reuse, PT ;  /* 0x000000121200720b */ /* 0x080fe40003f88000 */
[----:B------:R-:W-:Y:S02]  /*09c0*/  SEL R0, RZ, 0x1, !P5 ;  /* 0x00000001ff007807 */ /* 0x000fe40006800000 */
[----:B------:R-:W-:-:S09]  /*09d0*/  FSETP.GEU.AND P5, PT, R9, R18, PT ;  /* 0x000000120900720b */ /* 0x000fd20003fae000 */
[----:B------:R-:W-:Y:S02]  /*09e0*/  @!P4 FSEL R18, R18, R9, !P5 ;  /* 0x000000091212c208 */ /* 0x000fe40006800000 */
[----:B------:R-:W-:-:S04]  /*09f0*/  ISETP.NE.AND P4, PT, R7, RZ, PT ;  /* 0x000000ff0700720c */ /* 0x000fc80003f85270 */
[----:B------:R-:W-:Y:S02]  /*0a00*/  SEL R0, R0, 0x2, P4 ;  /* 0x0000000200007807 */ /* 0x000fe40002000000 */
[-C--:B------:R-:W-:Y:S02]  /*0a10*/  FSETP.NAN.AND P4, PT, R29, R29.reuse, PT ;  /* 0x0000001d1d00720b */ /* 0x080fe40003f88000 */
[----:B------:R-:W-:Y:S02]  /*0a20*/  SEL R2, R2, 0x3, P3 ;  /* 0x0000000302027807 */ /* 0x000fe40001800000 */
[----:B------:R-:W-:-:S09]  /*0a30*/  FSETP.GEU.AND P3, PT, R18, R29, PT ;  /* 0x0000001d1200720b */ /* 0x000fd20003f6e000 */
[----:B------:R-:W-:Y:S02]  /*0a40*/  @!P4 FSEL R29, R29, R18, !P3 ;  /* 0x000000121d1dc208 */ /* 0x000fe40005800000 */
[----:B------:R-:W-:-:S04]  /*0a50*/  ISETP.NE.AND P4, PT, R11, RZ, PT ;  /* 0x000000ff0b00720c */ /* 0x000fc80003f85270 */
[----:B------:R-:W-:-:S04]  /*0a60*/  SEL R0, R0, 0x3, P4 ;  /* 0x0000000300007807 */ /* 0x000fc80002000000 */
[----:B------:R-:W-:Y:S02]  /*0a70*/  SEL R10, R0, 0x4, P1 ;  /* 0x00000004000a7807 */ /* 0x000fe40000800000 */
[----:B------:R-:W0:Y:S01]  /*0a80*/  S2R R0, SR_TID.X ;  /* 0x0000000000007919 */ /* 0x000e220000002100 */
[----:B------:R-:W-:Y:S02]  /*0a90*/  SEL R2, R2, 0x4, P2 ;  /* 0x0000000402027807 */ /* 0x000fe40001000000 */
[-C--:B------:R-:W-:Y:S02]  /*0aa0*/  FSETP.NAN.AND P2, PT, R26, R26.reuse, PT ;  /* 0x0000001a1a00720b */ /* 0x080fe40003f48000 */
[----:B------:R-:W-:-:S11]  /*0ab0*/  FSETP.GEU.AND P4, PT, R29, R26, PT ;  /* 0x0000001a1d00720b */ /* 0x000fd60003f8e000 */
[----:B------:R-:W-:Y:S02]  /*0ac0*/  @!P2 SEL R26, R26, R29, !P4 ;  /* 0x0000001d1a1aa207 */ /* 0x000fe40006000000 */
[----:B------:R-:W-:-:S04]  /*0ad0*/  ISETP.NE.AND P2, PT, R12, RZ, PT ;  /* 0x000000ff0c00720c */ /* 0x000fc80003f45270 */
[----:B------:R-:W-:Y:S02]  /*0ae0*/  SEL R9, R2, 0x5, P2 ;  /* 0x0000000502097807 */ /* 0x000fe40001000000 */
[----:B------:R-:W-:Y:S01]  /*0af0*/  ISETP.NE.AND P2, PT, R5, RZ, PT ;  /* 0x000000ff0500720c */ /* 0x000fe20003f45270 */
[C---:B0-----:R-:W-:Y:S01]  /*0b00*/  IMAD.SHL.U32 R2, R0.reuse, 0x2, RZ ;  /* 0x0000000200027824 */ /* 0x041fe200078e00ff */
[----:B------:R-:W-:Y:S02]  /*0b10*/  LOP3.LUT R5, R0, 0x40, RZ, 0xc0, !PT ;  /* 0x0000004000057812 */ /* 0x000fe400078ec0ff */
[----:B------:R-:W-:Y:S02]  /*0b20*/  SHF.R.U32.HI R7, RZ, 0x6, R0 ;  /* 0x00000006ff077819 */ /* 0x000fe40000011600 */
[----:B------:R-:W-:Y:S01]  /*0b30*/  LOP3.LUT R2, R2, 0x7e, RZ, 0xc0, !PT ;  /* 0x0000007e02027812 */ /* 0x000fe200078ec0ff */
[----:B------:R-:W-:Y:S01]  /*0b40*/  IMAD.SHL.U32 R0, R0, 0x4, RZ ;  /* 0x0000000400007824 */ /* 0x000fe200078e00ff */
[----:B------:R-:W-:-:S03]  /*0b50*/  ISETP.NE.AND P1, PT, R4, RZ, PT ;  /* 0x000000ff0400720c */ /* 0x000fc60003f25270 */
[----:B------:R-:W-:Y:S01]  /*0b60*/  IMAD R4, R5, 0x2, R2 ;  /* 0x0000000205047824 */ /* 0x000fe200078e0202 */
[----:B------:R-:W-:Y:S02]  /*0b70*/  SGXT.U32 R5, R7, 0x1 ;  /* 0x000000010705781a */ /* 0x000fe40000000000 */
[----:B------:R-:W-:Y:S02]  /*0b80*/  LOP3.LUT R0, R0, 0xfc, RZ, 0xc0, !PT ;  /* 0x000000fc00007812 */ /* 0x000fe400078ec0ff */
[----:B------:R-:W-:Y:S02]  /*0b90*/  SHF.R.U32.HI R2, RZ, 0x1, R4 ;  /* 0x00000001ff027819 */ /* 0x000fe40000011604 */
[----:B------:R-:W-:Y:S01]  /*0ba0*/  LOP3.LUT R5, R0, R5, RZ, 0xfc, !PT ;  /* 0x0000000500057212 */ /* 0x000fe200078efcff */
[----:B------:R-:W-:Y:S01]  /*0bb0*/  UPRMT UR4, UR5, 0x654, UR4 ;  /* 0x0000065405047896 */ /* 0x000fe20008000004 */
[----:B------:R-:W-:Y:S02]  /*0bc0*/  LOP3.LUT R7, R2, 0x7e, RZ, 0xc0, !PT ;  /* 0x0000007e02077812 */ /* 0x000fe400078ec0ff */
[----:B------:R-:W-:-:S04]  /*0bd0*/  LEA.HI R2, R0, R5, RZ, 0x1f ;  /* 0x0000000500027211 */ /* 0x000fc800078ff8ff */
[----:B------:R-:W-:-:S05]  /*0be0*/  LEA R14, R2, UR4, 0x2 ;  /* 0x00000004020e7c11 */ /* 0x000fca000f8e10ff */
[----:B------:R-:W-:Y:S04]  /*0bf0*/  STS [R14], R27 ;  /* 0x0000001b0e007388 */ /* 0x000fe80000000800 */
[----:B------:R-:W-:Y:S01]  /*0c00*/  STS [R14+0x8], R26 ;  /* 0x0000081a0e007388 */ /* 0x000fe20000000800 */
[----:B------:R-:W-:-:S05]  /*0c10*/  IMAD.IADD R0, R4, 0x1, R7 ;  /* 0x0000000104007824 */ /* 0x000fca00078e0207 */
[----:B------:R-:W-:Y:S01]  /*0c20*/  LEA R4, R0, UR4, 0x2 ;  /* 0x0000000400047c11 */ /* 0x000fe2000f8e10ff */
[----:B------:R-:W-:Y:S01]  /*0c30*/  BAR.SYNC.DEFER_BLOCKING 0x0 ;  /* 0x0000000000007b1d */ /* 0x000fe20000010000 */
[----:B------:R-:W-:-:S05]  /*0c40*/  IMAD.SHL.U32 R7, R8, 0x2, RZ ;  /* 0x0000000208077824 */ /* 0x000fca00078e00ff */
[----:B------:R-:W-:Y:S02]  /*0c50*/  LOP3.LUT R11, R6, 0x2, R7, 0xf8, !PT ;  /* 0x00000002060b7812 */ /* 0x000fe400078ef807 */
[----:B------:R-:W-:Y:S01]  /*0c60*/  SHF.R.U32.HI R8, RZ, 0x1, R8 ;  /* 0x00000001ff087819 */ /* 0x000fe20000011608 */
[----:B------:R-:W0:Y:S02]  /*0c70*/  LDC.64 R6, c[0x0][0x218] ;  /* 0x00008600ff067b82 */ /* 0x000e240000000a00 */
[----:B------:R-:W-:Y:S01]  /*0c80*/  IMAD.HI R12, R11, 0x2aaaaaab, RZ ;  /* 0x2aaaaaab0b0c7827 */ /* 0x000fe200078e02ff */
[----:B------:R-:W1:Y:S04]  /*0c90*/  LDS.64 R4, [R4] ;  /* 0x0000000004047984 */ /* 0x000e680000000a00 */
[----:B------:R-:W-:-:S02]  /*0ca0*/  SHF.R.U32.HI R13, RZ, 0x1f, R12 ;  /* 0x0000001fff0d7819 */ /* 0x000fc4000001160c */
[----:B------:R-:W-:Y:S02]  /*0cb0*/  SGXT.U32 R8, R8, 0x6 ;  /* 0x000000060808781a */ /* 0x000fe40000000000 */
[----:B------:R-:W-:Y:S02]  /*0cc0*/  LEA.HI.SX32 R12, R12, R13, 0x1d ;  /* 0x0000000d0c0c7211 */ /* 0x000fe400078feaff */
[----:B------:R-:W-:Y:S02]  /*0cd0*/  LOP3.LUT R8, R3, R8, RZ, 0xfc, !PT ;  /* 0x0000000803087212 */ /* 0x000fe400078efcff */
[----:B------:R-:W-:Y:S01]  /*0ce0*/  SEL R10, R10, 0x5, P2 ;  /* 0x000000050a0a7807 */ /* 0x000fe20001000000 */
[----:B------:R-:W-:Y:S01]  /*0cf0*/  IMAD R3, R12, -0x30, R11 ;  /* 0xffffffd00c037824 */ /* 0x000fe200078e020b */
[C---:B------:R-:W-:Y:S02]  /*0d00*/  ISETP.GE.AND P2, PT, R8.reuse, 0x31, PT ;  /* 0x000000310800780c */ /* 0x040fe40003f46270 */
[----:B------:R-:W-:Y:S01]  /*0d10*/  SEL R9, R9, 0x6, P1 ;  /* 0x0000000609097807 */ /* 0x000fe20000800000 */
[----:B------:R-:W-:Y:S01]  /*0d20*/  IMAD R3, R8, 0x30, R3 ;  /* 0x0000003008037824 */ /* 0x000fe200078e0203 */
[----:B------:R-:W-:-:S03]  /*0d30*/  ISETP.LT.AND P1, PT, R11, 0xc0, !P2 ;  /* 0x000000c00b00780c */ /* 0x000fc60005721270 */
[----:B------:R-:W-:-:S04]  /*0d40*/  IMAD R3, R12, 0x930, R3 ;  /* 0x000009300c037824 */ /* 0x000fc800078e0203 */
[----:B0-----:R-:W-:Y:S01]  /*0d50*/  IMAD.WIDE R6, R3, 0x4, R6 ;  /* 0x0000000403067825 */ /* 0x001fe200078e0206 */
[----:B------:R-:W-:Y:S02]  /*0d60*/  SEL R10, R10, 0x6, P5 ;  /* 0x000000060a0a7807 */ /* 0x000fe40002800000 */
[----:B------:R-:W-:Y:S02]  /*0d70*/  SEL R9, R9, 0x7, P0 ;  /* 0x0000000709097807 */ /* 0x000fe40000000000 */
[----:B------:R-:W-:Y:S01]  /*0d80*/  SEL R10, R10, 0x7, P3 ;  /* 0x000000070a0a7807 */ /* 0x000fe20001800000 */
[----:B-1----:R0:W-:Y:S01]  /*0d90*/  @P1 STG.E.64 desc[UR6][R6.64], R4 ;  /* 0x0000000406001986 */ /* 0x0021e2000c101b06 */
[----:B------:R-:W-:Y:S02]  /*0da0*/  SEL R9, R9, 0x8, P6 ;  /* 0x0000000809097807 */ /* 0x000fe40003000000 */
[----:B------:R-:W-:Y:S02]  /*0db0*/  SEL R10, R10, 0x8, P4 ;  /* 0x000000080a0a7807 */ /* 0x000fe40002000000 */
[----:B------:R-:W-:-:S02]  /*0dc0*/  PRMT R9, R9, 0x8880, RZ ;  /* 0x0000888009097816 */ /* 0x000fc400000000ff */
[----:B------:R-:W-:Y:S02]  /*0dd0*/  PRMT R10, R10, 0x8880, RZ ;  /* 0x000088800a0a7816 */ /* 0x000fe400000000ff */
[----:B------:R-:W-:Y:S01]  /*0de0*/  PRMT R11, R9, 0x7710, RZ ;  /* 0x00007710090b7816 */ /* 0x000fe200000000ff */
[----:B------:R-:W-:Y:S01]  /*0df0*/  BAR.SYNC.DEFER_BLOCKING 0x0 ;  /* 0x0000000000007b1d */ /* 0x000fe20000010000 */
[----:B------:R-:W-:Y:S02]  /*0e00*/  PRMT R13, R10, 0x7710, RZ ;  /* 0x000077100a0d7816 */ /* 0x000fe400000000ff */
[----:B------:R-:W-:-:S03]  /*0e10*/  IADD3 R8, P0, R3, UR8, RZ ;  /* 0x0000000803087c10 */ /* 0x000fc6000ff1e0ff */
[----:B------:R0:W-:Y:S04]  /*0e20*/  STS.U8 [R2+UR4], R11 ;  /* 0x0000000b02007988 */ /* 0x0001e80008000004 */
[----:B------:R0:W-:Y:S01]  /*0e30*/  STS.U8 [R2+UR4+0x2], R13 ;  /* 0x0000020d02007988 */ /* 0x0001e20008000004 */
[----:B------:R-:W-:Y:S01]  /*0e40*/  LEA.HI.X.SX32 R9, R3, UR9, 0x1, P0 ;  /* 0x0000000903097c11 */ /* 0x000fe200080f0eff */
[----:B------:R-:W-:Y:S06]  /*0e50*/  BAR.SYNC.DEFER_BLOCKING 0x0 ;  /* 0x0000000000007b1d */ /* 0x000fec0000010000 */
[----:B0-----:R-:W-:Y:S05]  /*0e60*/  @!P1 EXIT ;  /* 0x000000000000994d */ /* 0x001fea0003800000 */
[----:B------:R-:W0:Y:S04]  /*0e70*/  LDS.U16 R3, [R0+UR4] ;  /* 0x0000000400037984 */ /* 0x000e280008000400 */
[----:B0-----:R-:W-:Y:S01]  /*0e80*/  STG.E.U16 desc[UR6][R8.64], R3 ;  /* 0x0000000308007986 */ /* 0x001fe2000c101506 */
[----:B------:R-:W-:Y:S05]  /*0e90*/  EXIT ;  /* 0x000000000000794d */ /* 0x000fea0003800000 */
.L_x_0:
[----:B------:R-:W-:-:S00]  /*0ea0*/  BRA `(.L_x_0) ;  /* 0xfffffffc00fc7947 */ /* 0x000fc0000383ffff */
[----:B------:R-:W-:-:S00]  /*0eb0*/  NOP ;  /* 0x0000000000007918 */ /* 0x000fc00000000000 */
        /* <DEDUP_REMOVED lines=12> */
.L_x_1:


//--------------------- .nv.shared.triton_poi_fused_max_pool2d_with_indices_3 --------------------------
	.section	.nv.shared.triton_poi_fused_max_pool2d_with_indices_3,"aw",@nobits
	.sectionflags	@""
	.align	16
	.zero		1024


//--------------------- .nv.constant0.triton_poi_fused_max_pool2d_with_indices_3 --------------------------
	.section	.nv.constant0.triton_poi_fused_max_pool2d_with_indices_3,"a",@progbits
	.sectionflags	@""
	.align	4
.nv.constant0.triton_poi_fused_max_pool2d_with_indices_3:
	.zero		560
